//
// Generated by NVIDIA NVVM Compiler
//
// Compiler Build ID: CL-36424714
// Cuda compilation tools, release 13.0, V13.0.88
// Based on NVVM 20.0.0
//

.version 9.0
.target sm_100
.address_size 64

	// .globl	_Z14compute_kerneljjPfS_

.visible .entry _Z14compute_kerneljjPfS_(
	.param .u32 _Z14compute_kerneljjPfS__param_0,
	.param .u32 _Z14compute_kerneljjPfS__param_1,
	.param .u64 .ptr .align 1 _Z14compute_kerneljjPfS__param_2,
	.param .u64 .ptr .align 1 _Z14compute_kerneljjPfS__param_3
)
{


	ret;

}


// ===== COMPILED SASS (sm_100) =====

	.target	sm_100

	.elftype	@"ET_EXEC"


//--------------------- .note.nv.tkinfo           --------------------------
	.section	.note.nv.tkinfo,"",@"SHT_NOTE"
	.sectionflags	@"SHF_NOTE_NV_TKINFO"
	.tkinfo
        /*0018*/ 	.word	0x00000002
        /*0030*/ 	.string	""
        /*0030*/ 	.string	"ptxas"
        /*0030*/ 	.string	"Cuda compilation tools, release 13.0, V13.0.88"
        /*0030*/ 	.string	"Build cuda_13.0.r13.0/compiler.36424714_0"
        /*0030*/ 	.string	"-arch sm_100 -m 64 "



//--------------------- .note.nv.cuinfo           --------------------------
	.section	.note.nv.cuinfo,"",@"SHT_NOTE"
	.sectionflags	@"SHF_NOTE_NV_CUINFO"
        /*0018*/ 	.short	0x0002
        /*001a*/ 	.short	0x0064
        /*001c*/ 	.short	0x0082
	.zero		2


//--------------------- .nv.info                  --------------------------
	.section	.nv.info,"",@"SHT_CUDA_INFO"
	.align	4


	//----- nvinfo : EIATTR_REGCOUNT
	.align		4
        /*0000*/ 	.byte	0x04, 0x2f
        /*0002*/ 	.short	(.L_1 - .L_0)
	.align		4
.L_0:
        /*0004*/ 	.word	index@(_Z14compute_kerneljjPfS_)
        /*0008*/ 	.word	0x00000004


	//----- nvinfo : EIATTR_FRAME_SIZE
	.align		4
.L_1:
        /*000c*/ 	.byte	0x04, 0x11
        /*000e*/ 	.short	(.L_3 - .L_2)
	.align		4
.L_2:
        /*0010*/ 	.word	index@(_Z14compute_kerneljjPfS_)
        /*0014*/ 	.word	0x00000000


	//----- nvinfo : EIATTR_MIN_STACK_SIZE
	.align		4
.L_3:
        /*0018*/ 	.byte	0x04, 0x12
        /*001a*/ 	.short	(.L_5 - .L_4)
	.align		4
.L_4:
        /*001c*/ 	.word	index@(_Z14compute_kerneljjPfS_)
        /*0020*/ 	.word	0x00000000
.L_5:


//--------------------- .nv.compat                --------------------------
	.section	.nv.compat,"",@"SHT_CUDA_COMPAT_INFO"
	.align	4
        /*0000*/ 	.byte	0x02, 0x09, 0x00, 0x00, 0x02, 0x02, 0x01, 0x00, 0x02, 0x05, 0x05, 0x00, 0x03, 0x07, 0x01, 0x01
        /*0010*/ 	.byte	0x02, 0x03, 0x00, 0x00, 0x02, 0x06, 0x01, 0x00, 0x04, 0x0b, 0x08, 0x00, 0x09, 0x00, 0x00, 0x00
        /*0020*/ 	.byte	0x00, 0x00, 0x00, 0x00


//--------------------- .nv.info._Z14compute_kerneljjPfS_ --------------------------
	.section	.nv.info._Z14compute_kerneljjPfS_,"",@"SHT_CUDA_INFO"
	.sectionflags	@""
	.align	4


	//----- nvinfo : EIATTR_CUDA_API_VERSION
	.align		4
        /*0000*/ 	.byte	0x04, 0x37
        /*0002*/ 	.short	(.L_7 - .L_6)
.L_6:
        /*0004*/ 	.word	0x00000082


	//----- nvinfo : EIATTR_KPARAM_INFO
	.align		4
.L_7:
        /*0008*/ 	.byte	0x04, 0x17
        /*000a*/ 	.short	(.L_9 - .L_8)
.L_8:
        /*000c*/ 	.word	0x00000000
        /*0010*/ 	.short	0x0003
        /*0012*/ 	.short	0x0010
        /*0014*/ 	.byte	0x00, 0xf5, 0x21, 0x00


	//----- nvinfo : EIATTR_KPARAM_INFO
	.align		4
.L_9:
        /*0018*/ 	.byte	0x04, 0x17
        /*001a*/ 	.short	(.L_11 - .L_10)
.L_10:
        /*001c*/ 	.word	0x00000000
        /*0020*/ 	.short	0x0002
        /*0022*/ 	.short	0x0008
        /*0024*/ 	.byte	0x00, 0xf5, 0x21, 0x00


	//----- nvinfo : EIATTR_KPARAM_INFO
	.align		4
.L_11:
        /*0028*/ 	.byte	0x04, 0x17
        /*002a*/ 	.short	(.L_13 - .L_12)
.L_12:
        /*002c*/ 	.word	0x00000000
        /*0030*/ 	.short	0x0001
        /*0032*/ 	.short	0x0004
        /*0034*/ 	.byte	0x00, 0xf0, 0x11, 0x00


	//----- nvinfo : EIATTR_KPARAM_INFO
	.align		4
.L_13:
        /*0038*/ 	.byte	0x04, 0x17
        /*003a*/ 	.short	(.L_15 - .L_14)
.L_14:
        /*003c*/ 	.word	0x00000000
        /*0040*/ 	.short	0x0000
        /*0042*/ 	.short	0x0000
        /*0044*/ 	.byte	0x00, 0xf0, 0x11, 0x00


	//----- nvinfo : EIATTR_SPARSE_MMA_MASK
	.align		4
.L_15:
        /*0048*/ 	.byte	0x03, 0x50
        /*004a*/ 	.short	0x0000


	//----- nvinfo : EIATTR_MAXREG_COUNT
	.align		4
        /*004c*/ 	.byte	0x03, 0x1b
        /*004e*/ 	.short	0x00ff


	//----- nvinfo : EIATTR_MERCURY_ISA_VERSION
	.align		4
        /*0050*/ 	.byte	0x03, 0x5f
        /*0052*/ 	.short	0x0101


	//----- nvinfo : EIATTR_VRC_CTA_INIT_COUNT
	.align		4
        /*0054*/ 	.byte	0x02, 0x4a
	.zero		1
	.zero		1


	//----- nvinfo : EIATTR_EXIT_INSTR_OFFSETS
	.align		4
        /*0058*/ 	.byte	0x04, 0x1c
        /*005a*/ 	.short	(.L_17 - .L_16)


	//   ....[0]....
.L_16:
        /*005c*/ 	.word	0x00000010


	//----- nvinfo : EIATTR_CBANK_PARAM_SIZE
	.align		4
.L_17:
        /*0060*/ 	.byte	0x03, 0x19
        /*0062*/ 	.short	0x0018


	//----- nvinfo : EIATTR_PARAM_CBANK
	.align		4
        /*0064*/ 	.byte	0x04, 0x0a
        /*0066*/ 	.short	(.L_19 - .L_18)
	.align		4
.L_18:
        /*0068*/ 	.word	index@(.nv.constant0._Z14compute_kerneljjPfS_)
        /*006c*/ 	.short	0x0380
        /*006e*/ 	.short	0x0018


	//----- nvinfo : EIATTR_SW_WAR
	.align		4
.L_19:
        /*0070*/ 	.byte	0x04, 0x36
        /*0072*/ 	.short	(.L_21 - .L_20)
.L_20:
        /*0074*/ 	.word	0x00000008
.L_21:


//--------------------- .nv.callgraph             --------------------------
	.section	.nv.callgraph,"",@"SHT_CUDA_CALLGRAPH"
	.align	4
	.sectionentsize	8
	.align		4
        /*0000*/ 	.word	0x00000000
	.align		4
        /*0004*/ 	.word	0xffffffff
	.align		4
        /*0008*/ 	.word	0x00000000
	.align		4
        /*000c*/ 	.word	0xfffffffe
	.align		4
        /*0010*/ 	.word	0x00000000
	.align		4
        /*0014*/ 	.word	0xfffffffd
	.align		4
        /*0018*/ 	.word	0x00000000
	.align		4
        /*001c*/ 	.word	0xfffffffc


//--------------------- .text._Z14compute_kerneljjPfS_ --------------------------
	.section	.text._Z14compute_kerneljjPfS_,"ax",@progbits
	.align	128
        .global         _Z14compute_kerneljjPfS_
        .type           _Z14compute_kerneljjPfS_,@function
        .size           _Z14compute_kerneljjPfS_,(.L_x_1 - _Z14compute_kerneljjPfS_)
        .other          _Z14compute_kerneljjPfS_,@"STO_CUDA_ENTRY STV_DEFAULT"
_Z14compute_kerneljjPfS_:
.text._Z14compute_kerneljjPfS_:
[----:B------:R-:W-:Y:S01]  /*0000*/  LDC R1, c[0x0][0x37c] ;  /* 0x0000df00ff017b82 */ /* 0x000fe20000000800 */
[----:B------:R-:W-:Y:S05]  /*0010*/  EXIT ;  /* 0x000000000000794d */ /* 0x000fea0003800000 */
.L_x_0:
[----:B------:R-:W-:-:S00]  /*0020*/  BRA `(.L_x_0) ;  /* 0xfffffffc00fc7947 */ /* 0x000fc0000383ffff */
[----:B------:R-:W-:-:S00]  /*0030*/  NOP ;  /* 0x0000000000007918 */ /* 0x000fc00000000000 */
        /* <DEDUP_REMOVED lines=12> */
.L_x_1:


//--------------------- .nv.shared.reserved.0     --------------------------
	.section	.nv.shared.reserved.0,"aw",@nobits
	.weak		__nv_reservedSMEM_offset_0_alias
	.size		__nv_reservedSMEM_offset_0_alias, 0, 64
	.other		__nv_reservedSMEM_offset_0_alias,@"STO_CUDA_RESERVED_SHARED STV_DEFAULT"
__nv_reservedSMEM_offset_0_alias:
	.zero		0
	.zero		64


//--------------------- .nv.constant0._Z14compute_kerneljjPfS_ --------------------------
	.section	.nv.constant0._Z14compute_kerneljjPfS_,"a",@progbits
	.sectionflags	@""
	.align	4
.nv.constant0._Z14compute_kerneljjPfS_:
	.zero		920


//--------------------- SYMBOLS --------------------------

	.type		.nv.reservedSmem.offset0,@object
	.size		.nv.reservedSmem.offset0,0x4
